	.headerflags	@"EF_CUDA_TEXMODE_UNIFIED EF_CUDA_64BIT_ADDRESS EF_CUDA_ACCELERATORS EF_CUDA_SM90 EF_CUDA_VIRTUAL_SM(EF_CUDA_SM90)"
	.elftype	@"ET_EXEC"


//--------------------- .nv.info                  --------------------------
	.section	.nv.info,"",@"SHT_CUDA_INFO"
	.align	4


	//----- nvinfo : EIATTR_REGCOUNT
	.align		4
        /*0000*/ 	.byte	0x04, 0x2f
        /*0002*/ 	.short	(.L_1 - .L_0)
	.align		4
.L_0:
        /*0004*/ 	.word	index@(triton_poi_fused_convolution_relu_0)
        /*0008*/ 	.word	0x0000000c


	//----- nvinfo : EIATTR_MIN_STACK_SIZE
	.align		4
.L_1:
        /*000c*/ 	.byte	0x04, 0x12
        /*000e*/ 	.short	(.L_3 - .L_2)
	.align		4
.L_2:
        /*0010*/ 	.word	index@(triton_poi_fused_convolution_relu_0)
        /*0014*/ 	.word	0x00000000


	//----- nvinfo : EIATTR_FRAME_SIZE
	.align		4
.L_3:
        /*0018*/ 	.byte	0x04, 0x11
        /*001a*/ 	.short	(.L_5 - .L_4)
	.align		4
.L_4:
        /*001c*/ 	.word	index@(triton_poi_fused_convolution_relu_0)
        /*0020*/ 	.word	0x00000000


	//----- nvinfo : EIATTR_MIN_STACK_SIZE
	.align		4
.L_5:
        /*0024*/ 	.byte	0x04, 0x12
        /*0026*/ 	.short	(.L_7 - .L_6)
	.align		4
.L_6:
        /*0028*/ 	.word	index@(triton_poi_fused_convolution_relu_0)
        /*002c*/ 	.word	0x00000000
.L_7:


//--------------------- .nv.info.triton_poi_fused_convolution_relu_0 --------------------------
	.section	.nv.info.triton_poi_fused_convolution_relu_0,"",@"SHT_CUDA_INFO"
	.sectionflags	@""
	.align	4


	//----- nvinfo : EIATTR_CUDA_API_VERSION
	.align		4
        /*0000*/ 	.byte	0x04, 0x37
        /*0002*/ 	.short	(.L_9 - .L_8)
.L_8:
        /*0004*/ 	.word	0x0000007c


	//----- nvinfo : EIATTR_KPARAM_INFO
	.align		4
.L_9:
        /*0008*/ 	.byte	0x04, 0x17
        /*000a*/ 	.short	(.L_11 - .L_10)
.L_10:
        /*000c*/ 	.word	0x00000000
        /*0010*/ 	.short	0x0002
        /*0012*/ 	.short	0x0010
        /*0014*/ 	.byte	0x00, 0xf0, 0x11, 0x00


	//----- nvinfo : EIATTR_KPARAM_INFO
	.align		4
.L_11:
        /*0018*/ 	.byte	0x04, 0x17
        /*001a*/ 	.short	(.L_13 - .L_12)
.L_12:
        /*001c*/ 	.word	0x00000000
        /*0020*/ 	.short	0x0001
        /*0022*/ 	.short	0x0008
        /*0024*/ 	.byte	0x00, 0xf4, 0x21, 0x00


	//----- nvinfo : EIATTR_KPARAM_INFO
	.align		4
.L_13:
        /*0028*/ 	.byte	0x04, 0x17
        /*002a*/ 	.short	(.L_15 - .L_14)
.L_14:
        /*002c*/ 	.word	0x00000000
        /*0030*/ 	.short	0x0000
        /*0032*/ 	.short	0x0000
        /*0034*/ 	.byte	0x00, 0xf4, 0x21, 0x00


	//----- nvinfo : EIATTR_SPARSE_MMA_MASK
	.align		4
.L_15:
        /*0038*/ 	.byte	0x03, 0x50
        /*003a*/ 	.short	0x0000


	//----- nvinfo : EIATTR_MAXREG_COUNT
	.align		4
        /*003c*/ 	.byte	0x03, 0x1b
        /*003e*/ 	.short	0x00ff


	//----- nvinfo : EIATTR_EXIT_INSTR_OFFSETS
	.align		4
        /*0040*/ 	.byte	0x04, 0x1c
        /*0042*/ 	.short	(.L_17 - .L_16)


	//   ....[0]....
.L_16:
        /*0044*/ 	.word	0x000001c0


	//----- nvinfo : EIATTR_REQNTID
	.align		4
.L_17:
        /*0048*/ 	.byte	0x04, 0x10
        /*004a*/ 	.short	(.L_19 - .L_18)
.L_18:
        /*004c*/ 	.word	0x00000080
        /*0050*/ 	.word	0x00000001
        /*0054*/ 	.word	0x00000001


	//----- nvinfo : EIATTR_CBANK_PARAM_SIZE
	.align		4
.L_19:
        /*0058*/ 	.byte	0x03, 0x19
        /*005a*/ 	.short	0x0014


	//----- nvinfo : EIATTR_PARAM_CBANK
	.align		4
        /*005c*/ 	.byte	0x04, 0x0a
        /*005e*/ 	.short	(.L_21 - .L_20)
	.align		4
.L_20:
        /*0060*/ 	.word	index@(.nv.constant0.triton_poi_fused_convolution_relu_0)
        /*0064*/ 	.short	0x0210
        /*0066*/ 	.short	0x0014


	//----- nvinfo : EIATTR_SW_WAR
	.align		4
.L_21:
        /*0068*/ 	.byte	0x04, 0x36
        /*006a*/ 	.short	(.L_23 - .L_22)
.L_22:
        /*006c*/ 	.word	0x00000008
.L_23:


//--------------------- .nv.callgraph             --------------------------
	.section	.nv.callgraph,"",@"SHT_CUDA_CALLGRAPH"
	.align	4
	.sectionentsize	8
	.align		4
        /*0000*/ 	.word	0x00000000
	.align		4
        /*0004*/ 	.word	0xffffffff
	.align		4
        /*0008*/ 	.word	0x00000000
	.align		4
        /*000c*/ 	.word	0xfffffffe
	.align		4
        /*0010*/ 	.word	0x00000000
	.align		4
        /*0014*/ 	.word	0xfffffffd
	.align		4
        /*0018*/ 	.word	0x00000000
	.align		4
        /*001c*/ 	.word	0xfffffffc


//--------------------- .text.triton_poi_fused_convolution_relu_0 --------------------------
	.section	.text.triton_poi_fused_convolution_relu_0,"ax",@progbits
	.align	128
        .global         triton_poi_fused_convolution_relu_0
        .type           triton_poi_fused_convolution_relu_0,@function
        .size           triton_poi_fused_convolution_relu_0,(.L_x_1 - triton_poi_fused_convolution_relu_0)
        .other          triton_poi_fused_convolution_relu_0,@"STO_CUDA_ENTRY STV_DEFAULT"
triton_poi_fused_convolution_relu_0:
.text.triton_poi_fused_convolution_relu_0:
[----:B------:R-:W-:Y:S01]  /*0000*/  LDC R1, c[0x0][0x28] ;  /* 0x00000a00ff017b82 */ /* 0x000fe20000000800 */
[----:B------:R-:W1:Y:S07]  /*0010*/  S2R R0, SR_TID.X ;  /* 0x0000000000007919 */ /* 0x000e6e0000002100 */
[----:B------:R-:W2:Y:S01]  /*0020*/  LDC.64 R4, c[0x0][0x218] ;  /* 0x00008600ff047b82 */ /* 0x000ea20000000a00 */
[----:B------:R-:W-:Y:S01]  /*0030*/  ULDC.64 UR4, c[0x0][0x208] ;  /* 0x0000820000047ab9 */ /* 0x000fe20000000a00 */
[----:B------:R-:W3:Y:S06]  /*0040*/  S2R R7, SR_CTAID.X ;  /* 0x0000000000077919 */ /* 0x000eec0000002500 */
[----:B------:R-:W4:Y:S01]  /*0050*/  LDC.64 R2, c[0x0][0x210] ;  /* 0x00008400ff027b82 */ /* 0x000f220000000a00 */
[----:B-1----:R-:W-:Y:S01]  /*0060*/  IMAD.SHL.U32 R0, R0, 0x2, RZ ;  /* 0x0000000200007824 */ /* 0x002fe200078e00ff */
[----:B---3--:R-:W-:-:S04]  /*0070*/  SHF.R.S32.HI R6, RZ, 0x17, R7 ;  /* 0x00000017ff067819 */ /* 0x008fc80000011407 */
[----:B------:R-:W-:Y:S02]  /*0080*/  LOP3.LUT R0, R0, 0xfe, RZ, 0xc0, !PT ;  /* 0x000000fe00007812 */ /* 0x000fe400078ec0ff */
[----:B------:R-:W-:-:S03]  /*0090*/  SGXT R6, R6, 0x1 ;  /* 0x000000010606781a */ /* 0x000fc60000000200 */
[----:B------:R-:W-:-:S04]  /*00a0*/  IMAD R7, R7, 0x100, R0 ;  /* 0x0000010007077824 */ /* 0x000fc800078e0200 */
[----:B----4-:R-:W-:Y:S01]  /*00b0*/  IMAD.WIDE R2, R7, 0x4, R2 ;  /* 0x0000000407027825 */ /* 0x010fe200078e0202 */
[----:B------:R-:W-:-:S04]  /*00c0*/  LEA.HI R6, R6, R7, RZ, 0x4 ;  /* 0x0000000706067211 */ /* 0x000fc800078f20ff */
[--C-:B------:R-:W-:Y:S02]  /*00d0*/  SHF.R.S32.HI R0, RZ, 0x4, R6.reuse ;  /* 0x00000004ff007819 */ /* 0x100fe40000011406 */
[----:B------:R-:W-:Y:S02]  /*00e0*/  SHF.R.S32.HI R9, RZ, 0x1f, R6 ;  /* 0x0000001fff097819 */ /* 0x000fe40000011406 */
[----:B------:R-:W3:Y:S02]  /*00f0*/  LDG.E.64 R6, desc[UR4][R2.64] ;  /* 0x0000000402067981 */ /* 0x000ee4000c1e1b00 */
[----:B------:R-:W-:-:S04]  /*0100*/  LEA.HI R9, R9, R0, RZ, 0x6 ;  /* 0x0000000009097211 */ /* 0x000fc800078f30ff */
[----:B------:R-:W-:-:S05]  /*0110*/  LOP3.LUT R9, R9, 0xffffffc0, RZ, 0xc0, !PT ;  /* 0xffffffc009097812 */ /* 0x000fca00078ec0ff */
[----:B------:R-:W-:-:S04]  /*0120*/  IMAD.IADD R9, R0, 0x1, -R9 ;  /* 0x0000000100097824 */ /* 0x000fc800078e0a09 */
[----:B--2---:R-:W-:-:S06]  /*0130*/  IMAD.WIDE R4, R9, 0x4, R4 ;  /* 0x0000000409047825 */ /* 0x004fcc00078e0204 */
[----:B------:R-:W3:Y:S02]  /*0140*/  LDG.E.EL R4, desc[UR4][R4.64] ;  /* 0x0000000404047981 */ /* 0x000ee4000c2e1900 */
[CC--:B---3--:R-:W-:Y:S01]  /*0150*/  FSETP.GEU.AND P0, PT, R6.reuse, -R4.reuse, PT ;  /* 0x800000040600720b */ /* 0x0c8fe20003f0e000 */
[--C-:B------:R-:W-:Y:S01]  /*0160*/  FADD R6, R6, R4.reuse ;  /* 0x0000000406067221 */ /* 0x100fe20000000000 */
[C---:B------:R-:W-:Y:S01]  /*0170*/  FADD R0, R7.reuse, R4 ;  /* 0x0000000407007221 */ /* 0x040fe20000000000 */
[----:B------:R-:W-:-:S03]  /*0180*/  FSETP.GEU.AND P1, PT, R7, -R4, PT ;  /* 0x800000040700720b */ /* 0x000fc60003f2e000 */
[----:B------:R-:W-:Y:S02]  /*0190*/  FSEL R6, R6, RZ, P0 ;  /* 0x000000ff06067208 */ /* 0x000fe40000000000 */
[----:B------:R-:W-:-:S05]  /*01a0*/  FSEL R7, R0, RZ, P1 ;  /* 0x000000ff00077208 */ /* 0x000fca0000800000 */
[----:B------:R-:W-:Y:S01]  /*01b0*/  STG.E.64 desc[UR4][R2.64], R6 ;  /* 0x0000000602007986 */ /* 0x000fe2000c101b04 */
[----:B------:R-:W-:Y:S05]  /*01c0*/  EXIT ;  /* 0x000000000000794d */ /* 0x000fea0003800000 */
.L_x_0:
[----:B------:R-:W-:-:S00]  /*01d0*/  BRA `(.L_x_0) ;  /* 0xfffffffc00fc7947 */ /* 0x000fc0000383ffff */
[----:B------:R-:W-:-:S00]  /*01e0*/  NOP ;  /* 0x0000000000007918 */ /* 0x000fc00000000000 */
        /* <DEDUP_REMOVED lines=9> */
.L_x_1:


//--------------------- .nv.constant0.triton_poi_fused_convolution_relu_0 --------------------------
	.section	.nv.constant0.triton_poi_fused_convolution_relu_0,"a",@progbits
	.sectionflags	@""
	.align	4
.nv.constant0.triton_poi_fused_convolution_relu_0:
	.zero		548
